//
// Generated by NVIDIA NVVM Compiler
//
// Compiler Build ID: CL-36424714
// Cuda compilation tools, release 13.0, V13.0.88
// Based on NVVM 20.0.0
//

.version 9.0
.target sm_100
.address_size 64

	// .globl	_Z16simple_histogramPiPKii
.extern .shared .align 16 .b8 s_bins[];

.visible .entry _Z16simple_histogramPiPKii(
	.param .u64 .ptr .align 1 _Z16simple_histogramPiPKii_param_0,
	.param .u64 .ptr .align 1 _Z16simple_histogramPiPKii_param_1,
	.param .u32 _Z16simple_histogramPiPKii_param_2
)
{
	.reg .b32 	%r<9>;
	.reg .b64 	%rd<9>;

	ld.param.u64 	%rd1, [_Z16simple_histogramPiPKii_param_0];
	ld.param.u64 	%rd2, [_Z16simple_histogramPiPKii_param_1];
	ld.param.u32 	%r1, [_Z16simple_histogramPiPKii_param_2];
	cvta.to.global.u64 	%rd3, %rd1;
	cvta.to.global.u64 	%rd4, %rd2;
	mov.u32 	%r2, %tid.x;
	mov.u32 	%r3, %ntid.x;
	mov.u32 	%r4, %ctaid.x;
	mad.lo.s32 	%r5, %r3, %r4, %r2;
	mul.wide.s32 	%rd5, %r5, 4;
	add.s64 	%rd6, %rd4, %rd5;
	ld.global.u32 	%r6, [%rd6];
	rem.s32 	%r7, %r6, %r1;
	mul.wide.s32 	%rd7, %r7, 4;
	add.s64 	%rd8, %rd3, %rd7;
	atom.global.add.u32 	%r8, [%rd8], 1;
	ret;

}
	// .globl	_Z15shmem_histogramPiPKiii
.visible .entry _Z15shmem_histogramPiPKiii(
	.param .u64 .ptr .align 1 _Z15shmem_histogramPiPKiii_param_0,
	.param .u64 .ptr .align 1 _Z15shmem_histogramPiPKiii_param_1,
	.param .u32 _Z15shmem_histogramPiPKiii_param_2,
	.param .u32 _Z15shmem_histogramPiPKiii_param_3
)
{
	.reg .pred 	%p<4>;
	.reg .b32 	%r<19>;
	.reg .b64 	%rd<9>;

	ld.param.u64 	%rd1, [_Z15shmem_histogramPiPKiii_param_0];
	ld.param.u64 	%rd2, [_Z15shmem_histogramPiPKiii_param_1];
	ld.param.u32 	%r5, [_Z15shmem_histogramPiPKiii_param_2];
	ld.param.u32 	%r6, [_Z15shmem_histogramPiPKiii_param_3];
	cvta.to.global.u64 	%rd3, %rd2;
	mov.u32 	%r1, %tid.x;
	mov.u32 	%r7, %ntid.x;
	mov.u32 	%r8, %ctaid.x;
	mad.lo.s32 	%r2, %r7, %r8, %r1;
	mul.wide.s32 	%rd4, %r2, 4;
	add.s64 	%rd5, %rd3, %rd4;
	ld.global.u32 	%r3, [%rd5];
	setp.ge.u32 	%p1, %r1, %r5;
	shl.b32 	%r9, %r1, 2;
	mov.u32 	%r10, s_bins;
	add.s32 	%r4, %r10, %r9;
	@%p1 bra 	$L__BB1_2;
	mov.b32 	%r11, 0;
	st.shared.u32 	[%r4], %r11;
$L__BB1_2:
	bar.sync 	0;
	setp.ge.s32 	%p2, %r2, %r6;
	@%p2 bra 	$L__BB1_4;
	rem.s32 	%r12, %r3, %r5;
	shl.b32 	%r13, %r12, 2;
	add.s32 	%r15, %r10, %r13;
	atom.shared.add.u32 	%r16, [%r15], 1;
$L__BB1_4:
	setp.ge.u32 	%p3, %r1, %r5;
	bar.sync 	0;
	@%p3 bra 	$L__BB1_6;
	cvta.to.global.u64 	%rd6, %rd1;
	mul.wide.u32 	%rd7, %r1, 4;
	add.s64 	%rd8, %rd6, %rd7;
	ld.shared.u32 	%r17, [%r4];
	atom.global.add.u32 	%r18, [%rd8], %r17;
$L__BB1_6:
	ret;

}


// ===== COMPILED SASS (sm_100) =====

	.target	sm_100

	.elftype	@"ET_EXEC"


//--------------------- .note.nv.tkinfo           --------------------------
	.section	.note.nv.tkinfo,"",@"SHT_NOTE"
	.sectionflags	@"SHF_NOTE_NV_TKINFO"
	.tkinfo
        /*0018*/ 	.word	0x00000002
        /*0030*/ 	.string	""
        /*0030*/ 	.string	"ptxas"
        /*0030*/ 	.string	"Cuda compilation tools, release 13.0, V13.0.88"
        /*0030*/ 	.string	"Build cuda_13.0.r13.0/compiler.36424714_0"
        /*0030*/ 	.string	"-arch sm_100 -m 64 "



//--------------------- .note.nv.cuinfo           --------------------------
	.section	.note.nv.cuinfo,"",@"SHT_NOTE"
	.sectionflags	@"SHF_NOTE_NV_CUINFO"
        /*0018*/ 	.short	0x0002
        /*001a*/ 	.short	0x0064
        /*001c*/ 	.short	0x0082
	.zero		2


//--------------------- .nv.info                  --------------------------
	.section	.nv.info,"",@"SHT_CUDA_INFO"
	.align	4


	//----- nvinfo : EIATTR_REGCOUNT
	.align		4
        /*0000*/ 	.byte	0x04, 0x2f
        /*0002*/ 	.short	(.L_1 - .L_0)
	.align		4
.L_0:
        /*0004*/ 	.word	index@(_Z16simple_histogramPiPKii)
        /*0008*/ 	.word	0x0000000c


	//----- nvinfo : EIATTR_FRAME_SIZE
	.align		4
.L_1:
        /*000c*/ 	.byte	0x04, 0x11
        /*000e*/ 	.short	(.L_3 - .L_2)
	.align		4
.L_2:
        /*0010*/ 	.word	index@(_Z16simple_histogramPiPKii)
        /*0014*/ 	.word	0x00000000


	//----- nvinfo : EIATTR_REGCOUNT
	.align		4
.L_3:
        /*0018*/ 	.byte	0x04, 0x2f
        /*001a*/ 	.short	(.L_5 - .L_4)
	.align		4
.L_4:
        /*001c*/ 	.word	index@(_Z15shmem_histogramPiPKiii)
        /*0020*/ 	.word	0x0000000d


	//----- nvinfo : EIATTR_FRAME_SIZE
	.align		4
.L_5:
        /*0024*/ 	.byte	0x04, 0x11
        /*0026*/ 	.short	(.L_7 - .L_6)
	.align		4
.L_6:
        /*0028*/ 	.word	index@(_Z15shmem_histogramPiPKiii)
        /*002c*/ 	.word	0x00000000


	//----- nvinfo : EIATTR_MIN_STACK_SIZE
	.align		4
.L_7:
        /*0030*/ 	.byte	0x04, 0x12
        /*0032*/ 	.short	(.L_9 - .L_8)
	.align		4
.L_8:
        /*0034*/ 	.word	index@(_Z15shmem_histogramPiPKiii)
        /*0038*/ 	.word	0x00000000


	//----- nvinfo : EIATTR_MIN_STACK_SIZE
	.align		4
.L_9:
        /*003c*/ 	.byte	0x04, 0x12
        /*003e*/ 	.short	(.L_11 - .L_10)
	.align		4
.L_10:
        /*0040*/ 	.word	index@(_Z16simple_histogramPiPKii)
        /*0044*/ 	.word	0x00000000
.L_11:


//--------------------- .nv.compat                --------------------------
	.section	.nv.compat,"",@"SHT_CUDA_COMPAT_INFO"
	.align	4
        /*0000*/ 	.byte	0x02, 0x09, 0x00, 0x00, 0x02, 0x02, 0x01, 0x00, 0x02, 0x05, 0x05, 0x00, 0x03, 0x07, 0x01, 0x01
        /*0010*/ 	.byte	0x02, 0x03, 0x00, 0x00, 0x02, 0x06, 0x01, 0x00, 0x04, 0x0b, 0x08, 0x00, 0x09, 0x00, 0x00, 0x00
        /*0020*/ 	.byte	0x00, 0x00, 0x00, 0x00


//--------------------- .nv.info._Z15shmem_histogramPiPKiii --------------------------
	.section	.nv.info._Z15shmem_histogramPiPKiii,"",@"SHT_CUDA_INFO"
	.sectionflags	@""
	.align	4


	//----- nvinfo : EIATTR_CUDA_API_VERSION
	.align		4
        /*0000*/ 	.byte	0x04, 0x37
        /*0002*/ 	.short	(.L_13 - .L_12)
.L_12:
        /*0004*/ 	.word	0x00000082


	//----- nvinfo : EIATTR_KPARAM_INFO
	.align		4
.L_13:
        /*0008*/ 	.byte	0x04, 0x17
        /*000a*/ 	.short	(.L_15 - .L_14)
.L_14:
        /*000c*/ 	.word	0x00000000
        /*0010*/ 	.short	0x0003
        /*0012*/ 	.short	0x0014
        /*0014*/ 	.byte	0x00, 0xf0, 0x11, 0x00


	//----- nvinfo : EIATTR_KPARAM_INFO
	.align		4
.L_15:
        /*0018*/ 	.byte	0x04, 0x17
        /*001a*/ 	.short	(.L_17 - .L_16)
.L_16:
        /*001c*/ 	.word	0x00000000
        /*0020*/ 	.short	0x0002
        /*0022*/ 	.short	0x0010
        /*0024*/ 	.byte	0x00, 0xf0, 0x11, 0x00


	//----- nvinfo : EIATTR_KPARAM_INFO
	.align		4
.L_17:
        /*0028*/ 	.byte	0x04, 0x17
        /*002a*/ 	.short	(.L_19 - .L_18)
.L_18:
        /*002c*/ 	.word	0x00000000
        /*0030*/ 	.short	0x0001
        /*0032*/ 	.short	0x0008
        /*0034*/ 	.byte	0x00, 0xf5, 0x21, 0x00


	//----- nvinfo : EIATTR_KPARAM_INFO
	.align		4
.L_19:
        /*0038*/ 	.byte	0x04, 0x17
        /*003a*/ 	.short	(.L_21 - .L_20)
.L_20:
        /*003c*/ 	.word	0x00000000
        /*0040*/ 	.short	0x0000
        /*0042*/ 	.short	0x0000
        /*0044*/ 	.byte	0x00, 0xf5, 0x21, 0x00


	//----- nvinfo : EIATTR_SPARSE_MMA_MASK
	.align		4
.L_21:
        /*0048*/ 	.byte	0x03, 0x50
        /*004a*/ 	.short	0x0000


	//----- nvinfo : EIATTR_MAXREG_COUNT
	.align		4
        /*004c*/ 	.byte	0x03, 0x1b
        /*004e*/ 	.short	0x00ff


	//----- nvinfo : EIATTR_NUM_BARRIERS
	.align		4
        /*0050*/ 	.byte	0x02, 0x4c
        /*0052*/ 	.byte	0x01
	.zero		1


	//----- nvinfo : EIATTR_MERCURY_ISA_VERSION
	.align		4
        /*0054*/ 	.byte	0x03, 0x5f
        /*0056*/ 	.short	0x0101


	//----- nvinfo : EIATTR_VRC_CTA_INIT_COUNT
	.align		4
        /*0058*/ 	.byte	0x02, 0x4a
	.zero		1
	.zero		1


	//----- nvinfo : EIATTR_EXIT_INSTR_OFFSETS
	.align		4
        /*005c*/ 	.byte	0x04, 0x1c
        /*005e*/ 	.short	(.L_23 - .L_22)


	//   ....[0]....
.L_22:
        /*0060*/ 	.word	0x000002f0


	//   ....[1]....
        /*0064*/ 	.word	0x00000340


	//----- nvinfo : EIATTR_CRS_STACK_SIZE
	.align		4
.L_23:
        /*0068*/ 	.byte	0x04, 0x1e
        /*006a*/ 	.short	(.L_25 - .L_24)
.L_24:
        /*006c*/ 	.word	0x00000000


	//----- nvinfo : EIATTR_CBANK_PARAM_SIZE
	.align		4
.L_25:
        /*0070*/ 	.byte	0x03, 0x19
        /*0072*/ 	.short	0x0018


	//----- nvinfo : EIATTR_PARAM_CBANK
	.align		4
        /*0074*/ 	.byte	0x04, 0x0a
        /*0076*/ 	.short	(.L_27 - .L_26)
	.align		4
.L_26:
        /*0078*/ 	.word	index@(.nv.constant0._Z15shmem_histogramPiPKiii)
        /*007c*/ 	.short	0x0380
        /*007e*/ 	.short	0x0018


	//----- nvinfo : EIATTR_SW_WAR
	.align		4
.L_27:
        /*0080*/ 	.byte	0x04, 0x36
        /*0082*/ 	.short	(.L_29 - .L_28)
.L_28:
        /*0084*/ 	.word	0x00000008
.L_29:


//--------------------- .nv.info._Z16simple_histogramPiPKii --------------------------
	.section	.nv.info._Z16simple_histogramPiPKii,"",@"SHT_CUDA_INFO"
	.sectionflags	@""
	.align	4


	//----- nvinfo : EIATTR_CUDA_API_VERSION
	.align		4
        /*0000*/ 	.byte	0x04, 0x37
        /*0002*/ 	.short	(.L_31 - .L_30)
.L_30:
        /*0004*/ 	.word	0x00000082


	//----- nvinfo : EIATTR_KPARAM_INFO
	.align		4
.L_31:
        /*0008*/ 	.byte	0x04, 0x17
        /*000a*/ 	.short	(.L_33 - .L_32)
.L_32:
        /*000c*/ 	.word	0x00000000
        /*0010*/ 	.short	0x0002
        /*0012*/ 	.short	0x0010
        /*0014*/ 	.byte	0x00, 0xf0, 0x11, 0x00


	//----- nvinfo : EIATTR_KPARAM_INFO
	.align		4
.L_33:
        /*0018*/ 	.byte	0x04, 0x17
        /*001a*/ 	.short	(.L_35 - .L_34)
.L_34:
        /*001c*/ 	.word	0x00000000
        /*0020*/ 	.short	0x0001
        /*0022*/ 	.short	0x0008
        /*0024*/ 	.byte	0x00, 0xf5, 0x21, 0x00


	//----- nvinfo : EIATTR_KPARAM_INFO
	.align		4
.L_35:
        /*0028*/ 	.byte	0x04, 0x17
        /*002a*/ 	.short	(.L_37 - .L_36)
.L_36:
        /*002c*/ 	.word	0x00000000
        /*0030*/ 	.short	0x0000
        /*0032*/ 	.short	0x0000
        /*0034*/ 	.byte	0x00, 0xf5, 0x21, 0x00


	//----- nvinfo : EIATTR_SPARSE_MMA_MASK
	.align		4
.L_37:
        /*0038*/ 	.byte	0x03, 0x50
        /*003a*/ 	.short	0x0000


	//----- nvinfo : EIATTR_MAXREG_COUNT
	.align		4
        /*003c*/ 	.byte	0x03, 0x1b
        /*003e*/ 	.short	0x00ff


	//----- nvinfo : EIATTR_MERCURY_ISA_VERSION
	.align		4
        /*0040*/ 	.byte	0x03, 0x5f
        /*0042*/ 	.short	0x0101


	//----- nvinfo : EIATTR_VRC_CTA_INIT_COUNT
	.align		4
        /*0044*/ 	.byte	0x02, 0x4a
	.zero		1
	.zero		1


	//----- nvinfo : EIATTR_EXIT_INSTR_OFFSETS
	.align		4
        /*0048*/ 	.byte	0x04, 0x1c
        /*004a*/ 	.short	(.L_39 - .L_38)


	//   ....[0]....
.L_38:
        /*004c*/ 	.word	0x00000230


	//----- nvinfo : EIATTR_CBANK_PARAM_SIZE
	.align		4
.L_39:
        /*0050*/ 	.byte	0x03, 0x19
        /*0052*/ 	.short	0x0014


	//----- nvinfo : EIATTR_PARAM_CBANK
	.align		4
        /*0054*/ 	.byte	0x04, 0x0a
        /*0056*/ 	.short	(.L_41 - .L_40)
	.align		4
.L_40:
        /*0058*/ 	.word	index@(.nv.constant0._Z16simple_histogramPiPKii)
        /*005c*/ 	.short	0x0380
        /*005e*/ 	.short	0x0014


	//----- nvinfo : EIATTR_SW_WAR
	.align		4
.L_41:
        /*0060*/ 	.byte	0x04, 0x36
        /*0062*/ 	.short	(.L_43 - .L_42)
.L_42:
        /*0064*/ 	.word	0x00000008
.L_43:


//--------------------- .nv.callgraph             --------------------------
	.section	.nv.callgraph,"",@"SHT_CUDA_CALLGRAPH"
	.align	4
	.sectionentsize	8
	.align		4
        /*0000*/ 	.word	0x00000000
	.align		4
        /*0004*/ 	.word	0xffffffff
	.align		4
        /*0008*/ 	.word	0x00000000
	.align		4
        /*000c*/ 	.word	0xfffffffe
	.align		4
        /*0010*/ 	.word	0x00000000
	.align		4
        /*0014*/ 	.word	0xfffffffd
	.align		4
        /*0018*/ 	.word	0x00000000
	.align		4
        /*001c*/ 	.word	0xfffffffc


//--------------------- .text._Z15shmem_histogramPiPKiii --------------------------
	.section	.text._Z15shmem_histogramPiPKiii,"ax",@progbits
	.align	128
        .global         _Z15shmem_histogramPiPKiii
        .type           _Z15shmem_histogramPiPKiii,@function
        .size           _Z15shmem_histogramPiPKiii,(.L_x_4 - _Z15shmem_histogramPiPKiii)
        .other          _Z15shmem_histogramPiPKiii,@"STO_CUDA_ENTRY STV_DEFAULT"
_Z15shmem_histogramPiPKiii:
.text._Z15shmem_histogramPiPKiii:
[----:B------:R-:W-:Y:S01]  /*0000*/  LDC R1, c[0x0][0x37c] ;  /* 0x0000df00ff017b82 */ /* 0x000fe20000000800 */
[----:B------:R-:W0:Y:S07]  /*0010*/  S2R R0, SR_TID.X ;  /* 0x0000000000007919 */ /* 0x000e2e0000002100 */
[----:B------:R-:W0:Y:S01]  /*0020*/  LDC R7, c[0x0][0x390] ;  /* 0x0000e400ff077b82 */ /* 0x000e220000000800 */
[----:B------:R-:W1:Y:S01]  /*0030*/  LDCU UR8, c[0x0][0x360] ;  /* 0x00006c00ff0877ac */ /* 0x000e620008000800 */
[----:B------:R-:W1:Y:S01]  /*0040*/  S2R R5, SR_CTAID.X ;  /* 0x0000000000057919 */ /* 0x000e620000002500 */
[----:B------:R-:W2:Y:S05]  /*0050*/  LDCU UR9, c[0x0][0x394] ;  /* 0x00007280ff0977ac */ /* 0x000eaa0008000800 */
[----:B------:R-:W3:Y:S01]  /*0060*/  S2UR UR5, SR_CgaCtaId ;  /* 0x00000000000579c3 */ /* 0x000ee20000008800 */
[----:B------:R-:W4:Y:S01]  /*0070*/  LDCU.64 UR6, c[0x0][0x358] ;  /* 0x00006b00ff0677ac */ /* 0x000f220008000a00 */
[----:B------:R-:W-:-:S06]  /*0080*/  UMOV UR4, 0x400 ;  /* 0x0000040000047882 */ /* 0x000fcc0000000000 */
[----:B------:R-:W4:Y:S01]  /*0090*/  LDC.64 R2, c[0x0][0x388] ;  /* 0x0000e200ff027b82 */ /* 0x000f220000000a00 */
[----:B------:R-:W-:Y:S01]  /*00a0*/  BSSY.RECONVERGENT B0, `(.L_x_0) ;  /* 0x0000023000007945 */ /* 0x000fe20003800200 */
[----:B0-----:R-:W-:Y:S01]  /*00b0*/  ISETP.GE.U32.AND P0, PT, R0, R7, PT ;  /* 0x000000070000720c */ /* 0x001fe20003f06070 */
[----:B---3--:R-:W-:Y:S01]  /*00c0*/  ULEA UR4, UR5, UR4, 0x18 ;  /* 0x0000000405047291 */ /* 0x008fe2000f8ec0ff */
[----:B-1----:R-:W-:-:S05]  /*00d0*/  IMAD R5, R5, UR8, R0 ;  /* 0x0000000805057c24 */ /* 0x002fca000f8e0200 */
[C---:B--2---:R-:W-:Y:S01]  /*00e0*/  ISETP.GE.AND P1, PT, R5.reuse, UR9, PT ;  /* 0x0000000905007c0c */ /* 0x044fe2000bf26270 */
[----:B----4-:R-:W-:Y:S01]  /*00f0*/  IMAD.WIDE R2, R5, 0x4, R2 ;  /* 0x0000000405027825 */ /* 0x010fe200078e0202 */
[----:B------:R-:W-:-:S04]  /*0100*/  LEA R5, R0, UR4, 0x2 ;  /* 0x0000000400057c11 */ /* 0x000fc8000f8e10ff */
[----:B------:R0:W5:Y:S04]  /*0110*/  LDG.E R4, desc[UR6][R2.64] ;  /* 0x0000000602047981 */ /* 0x000168000c1e1900 */
[----:B------:R0:W-:Y:S01]  /*0120*/  @!P0 STS [R5], RZ ;  /* 0x000000ff05008388 */ /* 0x0001e20000000800 */
[----:B------:R-:W-:Y:S06]  /*0130*/  BAR.SYNC.DEFER_BLOCKING 0x0 ;  /* 0x0000000000007b1d */ /* 0x000fec0000010000 */
[----:B------:R-:W-:Y:S05]  /*0140*/  @P1 BRA `(.L_x_1) ;  /* 0x0000000000601947 */ /* 0x000fea0003800000 */
[----:B------:R-:W-:Y:S02]  /*0150*/  IABS R8, R7 ;  /* 0x0000000700087213 */ /* 0x000fe40000000000 */
[----:B-----5:R-:W-:Y:S02]  /*0160*/  IABS R10, R4 ;  /* 0x00000004000a7213 */ /* 0x020fe40000000000 */
[----:B------:R-:W1:Y:S01]  /*0170*/  I2F.RP R6, R8 ;  /* 0x0000000800067306 */ /* 0x000e620000209400 */
[----:B------:R-:W-:-:S07]  /*0180*/  ISETP.GE.AND P3, PT, R4, RZ, PT ;  /* 0x000000ff0400720c */ /* 0x000fce0003f66270 */
[----:B-1----:R-:W0:Y:S02]  /*0190*/  MUFU.RCP R6, R6 ;  /* 0x0000000600067308 */ /* 0x002e240000001000 */
[----:B0-----:R-:W-:-:S06]  /*01a0*/  VIADD R2, R6, 0xffffffe ;  /* 0x0ffffffe06027836 */ /* 0x001fcc0000000000 */
[----:B------:R0:W1:Y:S02]  /*01b0*/  F2I.FTZ.U32.TRUNC.NTZ R3, R2 ;  /* 0x0000000200037305 */ /* 0x000064000021f000 */
[----:B0-----:R-:W-:Y:S02]  /*01c0*/  HFMA2 R2, -RZ, RZ, 0, 0 ;  /* 0x00000000ff027431 */ /* 0x001fe400000001ff */
[----:B-1----:R-:W-:-:S04]  /*01d0*/  IMAD.MOV R9, RZ, RZ, -R3 ;  /* 0x000000ffff097224 */ /* 0x002fc800078e0a03 */
[----:B------:R-:W-:-:S04]  /*01e0*/  IMAD R9, R9, R8, RZ ;  /* 0x0000000809097224 */ /* 0x000fc800078e02ff */
[----:B------:R-:W-:-:S04]  /*01f0*/  IMAD.HI.U32 R3, R3, R9, R2 ;  /* 0x0000000903037227 */ /* 0x000fc800078e0002 */
[----:B------:R-:W-:-:S04]  /*0200*/  IMAD.MOV.U32 R9, RZ, RZ, R10 ;  /* 0x000000ffff097224 */ /* 0x000fc800078e000a */
[----:B------:R-:W-:-:S04]  /*0210*/  IMAD.HI.U32 R3, R3, R9, RZ ;  /* 0x0000000903037227 */ /* 0x000fc800078e00ff */
[----:B------:R-:W-:-:S04]  /*0220*/  IMAD.MOV R3, RZ, RZ, -R3 ;  /* 0x000000ffff037224 */ /* 0x000fc800078e0a03 */
[----:B------:R-:W-:-:S05]  /*0230*/  IMAD R3, R8, R3, R9 ;  /* 0x0000000308037224 */ /* 0x000fca00078e0209 */
[----:B------:R-:W-:-:S13]  /*0240*/  ISETP.GT.U32.AND P1, PT, R8, R3, PT ;  /* 0x000000030800720c */ /* 0x000fda0003f24070 */
[----:B------:R-:W-:Y:S02]  /*0250*/  @!P1 IADD3 R3, PT, PT, R3, -R8, RZ ;  /* 0x8000000803039210 */ /* 0x000fe40007ffe0ff */
[----:B------:R-:W-:Y:S02]  /*0260*/  ISETP.NE.AND P1, PT, R7, RZ, PT ;  /* 0x000000ff0700720c */ /* 0x000fe40003f25270 */
[----:B------:R-:W-:-:S13]  /*0270*/  ISETP.GT.U32.AND P2, PT, R8, R3, PT ;  /* 0x000000030800720c */ /* 0x000fda0003f44070 */
[----:B------:R-:W-:-:S05]  /*0280*/  @!P2 IMAD.IADD R3, R3, 0x1, -R8 ;  /* 0x000000010303a824 */ /* 0x000fca00078e0a08 */
[----:B------:R-:W-:Y:S02]  /*0290*/  @!P3 IADD3 R3, PT, PT, -R3, RZ, RZ ;  /* 0x000000ff0303b210 */ /* 0x000fe40007ffe1ff */
[----:B------:R-:W-:-:S04]  /*02a0*/  @!P1 LOP3.LUT R3, RZ, R7, RZ, 0x33, !PT ;  /* 0x00000007ff039212 */ /* 0x000fc800078e33ff */
[----:B------:R-:W-:-:S05]  /*02b0*/  LEA R3, R3, UR4, 0x2 ;  /* 0x0000000403037c11 */ /* 0x000fca000f8e10ff */
[----:B------:R1:W-:Y:S02]  /*02c0*/  ATOMS.POPC.INC.32 RZ, [R3+URZ] ;  /* 0x0000000003ff7f8c */ /* 0x0003e4000d8000ff */
.L_x_1:
[----:B------:R-:W-:Y:S05]  /*02d0*/  BSYNC.RECONVERGENT B0 ;  /* 0x0000000000007941 */ /* 0x000fea0003800200 */
.L_x_0:
[----:B------:R-:W-:Y:S06]  /*02e0*/  BAR.SYNC.DEFER_BLOCKING 0x0 ;  /* 0x0000000000007b1d */ /* 0x000fec0000010000 */
[----:B------:R-:W-:Y:S05]  /*02f0*/  @P0 EXIT ;  /* 0x000000000000094d */ /* 0x000fea0003800000 */
[----:B0-----:R-:W0:Y:S01]  /*0300*/  LDS R5, [R5] ;  /* 0x0000000005057984 */ /* 0x001e220000000800 */
[----:B-1----:R-:W1:Y:S02]  /*0310*/  LDC.64 R2, c[0x0][0x380] ;  /* 0x0000e000ff027b82 */ /* 0x002e640000000a00 */
[----:B-1----:R-:W-:-:S05]  /*0320*/  IMAD.WIDE.U32 R2, R0, 0x4, R2 ;  /* 0x0000000400027825 */ /* 0x002fca00078e0002 */
[----:B0-----:R-:W-:Y:S01]  /*0330*/  REDG.E.ADD.STRONG.GPU desc[UR6][R2.64], R5 ;  /* 0x000000050200798e */ /* 0x001fe2000c12e106 */
[----:B------:R-:W-:Y:S05]  /*0340*/  EXIT ;  /* 0x000000000000794d */ /* 0x000fea0003800000 */
.L_x_2:
[----:B------:R-:W-:-:S00]  /*0350*/  BRA `(.L_x_2) ;  /* 0xfffffffc00fc7947 */ /* 0x000fc0000383ffff */
[----:B------:R-:W-:-:S00]  /*0360*/  NOP ;  /* 0x0000000000007918 */ /* 0x000fc00000000000 */
        /* <DEDUP_REMOVED lines=9> */
.L_x_4:


//--------------------- .text._Z16simple_histogramPiPKii --------------------------
	.section	.text._Z16simple_histogramPiPKii,"ax",@progbits
	.align	128
        .global         _Z16simple_histogramPiPKii
        .type           _Z16simple_histogramPiPKii,@function
        .size           _Z16simple_histogramPiPKii,(.L_x_5 - _Z16simple_histogramPiPKii)
        .other          _Z16simple_histogramPiPKii,@"STO_CUDA_ENTRY STV_DEFAULT"
_Z16simple_histogramPiPKii:
.text._Z16simple_histogramPiPKii:
[----:B------:R-:W-:Y:S01]  /*0000*/  LDC R1, c[0x0][0x37c] ;  /* 0x0000df00ff017b82 */ /* 0x000fe20000000800 */
[----:B------:R-:W0:Y:S07]  /*0010*/  S2R R5, SR_TID.X ;  /* 0x0000000000057919 */ /* 0x000e2e0000002100 */
[----:B------:R-:W1:Y:S01]  /*0020*/  LDC.64 R2, c[0x0][0x388] ;  /* 0x0000e200ff027b82 */ /* 0x000e620000000a00 */
[----:B------:R-:W0:Y:S01]  /*0030*/  LDCU UR6, c[0x0][0x360] ;  /* 0x00006c00ff0677ac */ /* 0x000e220008000800 */
[----:B------:R-:W0:Y:S01]  /*0040*/  S2R R0, SR_CTAID.X ;  /* 0x0000000000007919 */ /* 0x000e220000002500 */
[----:B------:R-:W2:Y:S05]  /*0050*/  LDCU.64 UR4, c[0x0][0x358] ;  /* 0x00006b00ff0477ac */ /* 0x000eaa0008000a00 */
[----:B------:R-:W3:Y:S01]  /*0060*/  LDC R7, c[0x0][0x390] ;  /* 0x0000e400ff077b82 */ /* 0x000ee20000000800 */
[----:B0-----:R-:W-:-:S04]  /*0070*/  IMAD R5, R0, UR6, R5 ;  /* 0x0000000600057c24 */ /* 0x001fc8000f8e0205 */
[----:B-1----:R-:W-:-:S05]  /*0080*/  IMAD.WIDE R2, R5, 0x4, R2 ;  /* 0x0000000405027825 */ /* 0x002fca00078e0202 */
[----:B--2---:R-:W2:Y:S01]  /*0090*/  LDG.E R0, desc[UR4][R2.64] ;  /* 0x0000000402007981 */ /* 0x004ea2000c1e1900 */
[----:B---3--:R-:W-:-:S04]  /*00a0*/  IABS R8, R7 ;  /* 0x0000000700087213 */ /* 0x008fc80000000000 */
[----:B------:R-:W0:Y:S08]  /*00b0*/  I2F.RP R6, R8 ;  /* 0x0000000800067306 */ /* 0x000e300000209400 */
[----:B0-----:R-:W0:Y:S02]  /*00c0*/  MUFU.RCP R6, R6 ;  /* 0x0000000600067308 */ /* 0x001e240000001000 */
[----:B0-----:R-:W-:-:S06]  /*00d0*/  VIADD R4, R6, 0xffffffe ;  /* 0x0ffffffe06047836 */ /* 0x001fcc0000000000 */
[----:B------:R0:W1:Y:S02]  /*00e0*/  F2I.FTZ.U32.TRUNC.NTZ R5, R4 ;  /* 0x0000000400057305 */ /* 0x000064000021f000 */
[----:B0-----:R-:W-:Y:S02]  /*00f0*/  HFMA2 R4, -RZ, RZ, 0, 0 ;  /* 0x00000000ff047431 */ /* 0x001fe400000001ff */
[----:B-1----:R-:W-:-:S04]  /*0100*/  IMAD.MOV R9, RZ, RZ, -R5 ;  /* 0x000000ffff097224 */ /* 0x002fc800078e0a05 */
[----:B------:R-:W-:-:S04]  /*0110*/  IMAD R9, R9, R8, RZ ;  /* 0x0000000809097224 */ /* 0x000fc800078e02ff */
[----:B------:R-:W-:Y:S01]  /*0120*/  IMAD.HI.U32 R5, R5, R9, R4 ;  /* 0x0000000905057227 */ /* 0x000fe200078e0004 */
[----:B--2---:R-:W-:Y:S02]  /*0130*/  IABS R2, R0 ;  /* 0x0000000000027213 */ /* 0x004fe40000000000 */
[----:B------:R-:W-:-:S03]  /*0140*/  ISETP.GE.AND P2, PT, R0, RZ, PT ;  /* 0x000000ff0000720c */ /* 0x000fc60003f46270 */
[----:B------:R-:W-:-:S04]  /*0150*/  IMAD.HI.U32 R5, R5, R2, RZ ;  /* 0x0000000205057227 */ /* 0x000fc800078e00ff */
[----:B------:R-:W-:-:S04]  /*0160*/  IMAD.MOV R5, RZ, RZ, -R5 ;  /* 0x000000ffff057224 */ /* 0x000fc800078e0a05 */
[C---:B------:R-:W-:Y:S02]  /*0170*/  IMAD R5, R8.reuse, R5, R2 ;  /* 0x0000000508057224 */ /* 0x040fe400078e0202 */
[----:B------:R-:W0:Y:S03]  /*0180*/  LDC.64 R2, c[0x0][0x380] ;  /* 0x0000e000ff027b82 */ /* 0x000e260000000a00 */
[----:B------:R-:W-:-:S13]  /*0190*/  ISETP.GT.U32.AND P0, PT, R8, R5, PT ;  /* 0x000000050800720c */ /* 0x000fda0003f04070 */
[----:B------:R-:W-:Y:S02]  /*01a0*/  @!P0 IADD3 R5, PT, PT, R5, -R8, RZ ;  /* 0x8000000805058210 */ /* 0x000fe40007ffe0ff */
[----:B------:R-:W-:Y:S02]  /*01b0*/  ISETP.NE.AND P0, PT, R7, RZ, PT ;  /* 0x000000ff0700720c */ /* 0x000fe40003f05270 */
[----:B------:R-:W-:-:S13]  /*01c0*/  ISETP.GT.U32.AND P1, PT, R8, R5, PT ;  /* 0x000000050800720c */ /* 0x000fda0003f24070 */
[----:B------:R-:W-:-:S05]  /*01d0*/  @!P1 IMAD.IADD R5, R5, 0x1, -R8 ;  /* 0x0000000105059824 */ /* 0x000fca00078e0a08 */
[----:B------:R-:W-:Y:S02]  /*01e0*/  @!P2 IADD3 R5, PT, PT, -R5, RZ, RZ ;  /* 0x000000ff0505a210 */ /* 0x000fe40007ffe1ff */
[----:B------:R-:W-:Y:S02]  /*01f0*/  @!P0 LOP3.LUT R5, RZ, R7, RZ, 0x33, !PT ;  /* 0x00000007ff058212 */ /* 0x000fe400078e33ff */
[----:B------:R-:W-:-:S03]  /*0200*/  MOV R7, 0x1 ;  /* 0x0000000100077802 */ /* 0x000fc60000000f00 */
[----:B0-----:R-:W-:-:S05]  /*0210*/  IMAD.WIDE R2, R5, 0x4, R2 ;  /* 0x0000000405027825 */ /* 0x001fca00078e0202 */
[----:B------:R-:W-:Y:S01]  /*0220*/  REDG.E.ADD.STRONG.GPU desc[UR4][R2.64], R7 ;  /* 0x000000070200798e */ /* 0x000fe2000c12e104 */
[----:B------:R-:W-:Y:S05]  /*0230*/  EXIT ;  /* 0x000000000000794d */ /* 0x000fea0003800000 */
.L_x_3:
        /* <DEDUP_REMOVED lines=12> */
.L_x_5:


//--------------------- .nv.shared._Z15shmem_histogramPiPKiii --------------------------
	.section	.nv.shared._Z15shmem_histogramPiPKiii,"aw",@nobits
	.sectionflags	@""
	.align	16
	.zero		1024


//--------------------- .nv.shared.reserved.0     --------------------------
	.section	.nv.shared.reserved.0,"aw",@nobits
	.weak		__nv_reservedSMEM_offset_0_alias
	.size		__nv_reservedSMEM_offset_0_alias, 0, 64
	.other		__nv_reservedSMEM_offset_0_alias,@"STO_CUDA_RESERVED_SHARED STV_DEFAULT"
__nv_reservedSMEM_offset_0_alias:
	.zero		0
	.zero		64


//--------------------- .nv.shared._Z16simple_histogramPiPKii --------------------------
	.section	.nv.shared._Z16simple_histogramPiPKii,"aw",@nobits
	.sectionflags	@""
	.align	16
	.zero		1024


//--------------------- .nv.constant0._Z15shmem_histogramPiPKiii --------------------------
	.section	.nv.constant0._Z15shmem_histogramPiPKiii,"a",@progbits
	.sectionflags	@""
	.align	4
.nv.constant0._Z15shmem_histogramPiPKiii:
	.zero		920


//--------------------- .nv.constant0._Z16simple_histogramPiPKii --------------------------
	.section	.nv.constant0._Z16simple_histogramPiPKii,"a",@progbits
	.sectionflags	@""
	.align	4
.nv.constant0._Z16simple_histogramPiPKii:
	.zero		916


//--------------------- SYMBOLS --------------------------

	.type		.nv.reservedSmem.offset0,@object
	.size		.nv.reservedSmem.offset0,0x4
	.type		.nv.reservedSmem.cap,@object
	.size		.nv.reservedSmem.cap,0x4
